//
// Generated by NVIDIA NVVM Compiler
//
// Compiler Build ID: CL-36424714
// Cuda compilation tools, release 13.0, V13.0.88
// Based on NVVM 20.0.0
//

.version 9.0
.target sm_100
.address_size 64

	// .globl	_Z18warp_schedule_testPy
.global .align 8 .u64 g_sink;

.visible .entry _Z18warp_schedule_testPy(
	.param .u64 .ptr .align 1 _Z18warp_schedule_testPy_param_0
)
{
	.reg .pred 	%p<4>;
	.reg .b32 	%r<8>;
	.reg .b64 	%rd<15>;

	ld.param.u64 	%rd6, [_Z18warp_schedule_testPy_param_0];
	mov.u32 	%r1, %tid.x;
	bar.sync 	0;
	// begin inline asm
	mov.u64 	%rd7, %clock64;
	// end inline asm
	setp.gt.u32 	%p1, %r1, 31;
	@%p1 bra 	$L__BB0_5;
	cvt.u64.u32 	%rd14, %r1;
	mov.b32 	%r7, 0;
$L__BB0_2:
	mad.lo.s64 	%rd4, %rd14, 1664525, 1013904223;
	and.b32  	%r5, %r7, 16368;
	or.b32  	%r6, %r5, %r1;
	setp.ne.s32 	%p2, %r6, 0;
	@%p2 bra 	$L__BB0_4;
	atom.global.add.u64 	%rd8, [g_sink], %rd4;
$L__BB0_4:
	mad.lo.s64 	%rd14, %rd4, -8808654348869198331, 977598384107573621;
	add.s32 	%r7, %r7, 16;
	setp.ne.s32 	%p3, %r7, 200000;
	@%p3 bra 	$L__BB0_2;
$L__BB0_5:
	cvta.to.global.u64 	%rd10, %rd6;
	// begin inline asm
	mov.u64 	%rd9, %clock64;
	// end inline asm
	sub.s64 	%rd11, %rd9, %rd7;
	mul.wide.u32 	%rd12, %r1, 8;
	add.s64 	%rd13, %rd10, %rd12;
	st.global.u64 	[%rd13], %rd11;
	ret;

}


// ===== COMPILED SASS (sm_100) =====

	.target	sm_100

	.elftype	@"ET_EXEC"


//--------------------- .note.nv.tkinfo           --------------------------
	.section	.note.nv.tkinfo,"",@"SHT_NOTE"
	.sectionflags	@"SHF_NOTE_NV_TKINFO"
	.tkinfo
        /*0018*/ 	.word	0x00000002
        /*0030*/ 	.string	""
        /*0030*/ 	.string	"ptxas"
        /*0030*/ 	.string	"Cuda compilation tools, release 13.0, V13.0.88"
        /*0030*/ 	.string	"Build cuda_13.0.r13.0/compiler.36424714_0"
        /*0030*/ 	.string	"-arch sm_100 -m 64 "



//--------------------- .note.nv.cuinfo           --------------------------
	.section	.note.nv.cuinfo,"",@"SHT_NOTE"
	.sectionflags	@"SHF_NOTE_NV_CUINFO"
        /*0018*/ 	.short	0x0002
        /*001a*/ 	.short	0x0064
        /*001c*/ 	.short	0x0082
	.zero		2


//--------------------- .nv.info                  --------------------------
	.section	.nv.info,"",@"SHT_CUDA_INFO"
	.align	4


	//----- nvinfo : EIATTR_REGCOUNT
	.align		4
        /*0000*/ 	.byte	0x04, 0x2f
        /*0002*/ 	.short	(.L_2 - .L_1)
	.align		4
.L_1:
        /*0004*/ 	.word	index@(_Z18warp_schedule_testPy)
        /*0008*/ 	.word	0x00000012


	//----- nvinfo : EIATTR_FRAME_SIZE
	.align		4
.L_2:
        /*000c*/ 	.byte	0x04, 0x11
        /*000e*/ 	.short	(.L_4 - .L_3)
	.align		4
.L_3:
        /*0010*/ 	.word	index@(_Z18warp_schedule_testPy)
        /*0014*/ 	.word	0x00000000


	//----- nvinfo : EIATTR_MIN_STACK_SIZE
	.align		4
.L_4:
        /*0018*/ 	.byte	0x04, 0x12
        /*001a*/ 	.short	(.L_6 - .L_5)
	.align		4
.L_5:
        /*001c*/ 	.word	index@(_Z18warp_schedule_testPy)
        /*0020*/ 	.word	0x00000000
.L_6:


//--------------------- .nv.compat                --------------------------
	.section	.nv.compat,"",@"SHT_CUDA_COMPAT_INFO"
	.align	4
        /*0000*/ 	.byte	0x02, 0x09, 0x00, 0x00, 0x02, 0x02, 0x01, 0x00, 0x02, 0x05, 0x05, 0x00, 0x03, 0x07, 0x01, 0x01
        /*0010*/ 	.byte	0x02, 0x03, 0x00, 0x00, 0x02, 0x06, 0x01, 0x00, 0x04, 0x0b, 0x08, 0x00, 0x09, 0x00, 0x00, 0x00
        /*0020*/ 	.byte	0x00, 0x00, 0x00, 0x00


//--------------------- .nv.info._Z18warp_schedule_testPy --------------------------
	.section	.nv.info._Z18warp_schedule_testPy,"",@"SHT_CUDA_INFO"
	.sectionflags	@""
	.align	4


	//----- nvinfo : EIATTR_CUDA_API_VERSION
	.align		4
        /*0000*/ 	.byte	0x04, 0x37
        /*0002*/ 	.short	(.L_8 - .L_7)
.L_7:
        /*0004*/ 	.word	0x00000082


	//----- nvinfo : EIATTR_KPARAM_INFO
	.align		4
.L_8:
        /*0008*/ 	.byte	0x04, 0x17
        /*000a*/ 	.short	(.L_10 - .L_9)
.L_9:
        /*000c*/ 	.word	0x00000000
        /*0010*/ 	.short	0x0000
        /*0012*/ 	.short	0x0000
        /*0014*/ 	.byte	0x00, 0xf5, 0x21, 0x00


	//----- nvinfo : EIATTR_SPARSE_MMA_MASK
	.align		4
.L_10:
        /*0018*/ 	.byte	0x03, 0x50
        /*001a*/ 	.short	0x0000


	//----- nvinfo : EIATTR_MAXREG_COUNT
	.align		4
        /*001c*/ 	.byte	0x03, 0x1b
        /*001e*/ 	.short	0x00ff


	//----- nvinfo : EIATTR_NUM_BARRIERS
	.align		4
        /*0020*/ 	.byte	0x02, 0x4c
        /*0022*/ 	.byte	0x01
	.zero		1


	//----- nvinfo : EIATTR_MERCURY_ISA_VERSION
	.align		4
        /*0024*/ 	.byte	0x03, 0x5f
        /*0026*/ 	.short	0x0101


	//----- nvinfo : EIATTR_VRC_CTA_INIT_COUNT
	.align		4
        /*0028*/ 	.byte	0x02, 0x4a
	.zero		1
	.zero		1


	//----- nvinfo : EIATTR_EXIT_INSTR_OFFSETS
	.align		4
        /*002c*/ 	.byte	0x04, 0x1c
        /*002e*/ 	.short	(.L_12 - .L_11)


	//   ....[0]....
.L_11:
        /*0030*/ 	.word	0x00000270


	//----- nvinfo : EIATTR_CRS_STACK_SIZE
	.align		4
.L_12:
        /*0034*/ 	.byte	0x04, 0x1e
        /*0036*/ 	.short	(.L_14 - .L_13)
.L_13:
        /*0038*/ 	.word	0x00000000


	//----- nvinfo : EIATTR_CBANK_PARAM_SIZE
	.align		4
.L_14:
        /*003c*/ 	.byte	0x03, 0x19
        /*003e*/ 	.short	0x0008


	//----- nvinfo : EIATTR_PARAM_CBANK
	.align		4
        /*0040*/ 	.byte	0x04, 0x0a
        /*0042*/ 	.short	(.L_16 - .L_15)
	.align		4
.L_15:
        /*0044*/ 	.word	index@(.nv.constant0._Z18warp_schedule_testPy)
        /*0048*/ 	.short	0x0380
        /*004a*/ 	.short	0x0008


	//----- nvinfo : EIATTR_SW_WAR
	.align		4
.L_16:
        /*004c*/ 	.byte	0x04, 0x36
        /*004e*/ 	.short	(.L_18 - .L_17)
.L_17:
        /*0050*/ 	.word	0x00000008
.L_18:


//--------------------- .nv.callgraph             --------------------------
	.section	.nv.callgraph,"",@"SHT_CUDA_CALLGRAPH"
	.align	4
	.sectionentsize	8
	.align		4
        /*0000*/ 	.word	0x00000000
	.align		4
        /*0004*/ 	.word	0xffffffff
	.align		4
        /*0008*/ 	.word	0x00000000
	.align		4
        /*000c*/ 	.word	0xfffffffe
	.align		4
        /*0010*/ 	.word	0x00000000
	.align		4
        /*0014*/ 	.word	0xfffffffd
	.align		4
        /*0018*/ 	.word	0x00000000
	.align		4
        /*001c*/ 	.word	0xfffffffc


//--------------------- .nv.constant4             --------------------------
	.section	.nv.constant4,"a",@progbits
	.align	8
	.align		8
.nv.constant4:
        /*0000*/ 	.dword	g_sink


//--------------------- .text._Z18warp_schedule_testPy --------------------------
	.section	.text._Z18warp_schedule_testPy,"ax",@progbits
	.align	128
        .global         _Z18warp_schedule_testPy
        .type           _Z18warp_schedule_testPy,@function
        .size           _Z18warp_schedule_testPy,(.L_x_6 - _Z18warp_schedule_testPy)
        .other          _Z18warp_schedule_testPy,@"STO_CUDA_ENTRY STV_DEFAULT"
_Z18warp_schedule_testPy:
.text._Z18warp_schedule_testPy:
[----:B------:R-:W-:Y:S01]  /*0000*/  LDC R1, c[0x0][0x37c] ;  /* 0x0000df00ff017b82 */ /* 0x000fe20000000800 */
[----:B------:R-:W0:Y:S01]  /*0010*/  S2R R11, SR_TID.X ;  /* 0x00000000000b7919 */ /* 0x000e220000002100 */
[----:B------:R-:W1:Y:S06]  /*0020*/  LDCU.64 UR4, c[0x0][0x358] ;  /* 0x00006b00ff0477ac */ /* 0x000e6c0008000a00 */
[----:B------:R-:W-:Y:S01]  /*0030*/  BAR.SYNC.DEFER_BLOCKING 0x0 ;  /* 0x0000000000007b1d */ /* 0x000fe20000010000 */
[----:B------:R-:W-:Y:S02]  /*0040*/  CS2R R2, SR_CLOCKLO ;  /* 0x0000000000027805 */ /* 0x000fe40000015000 */
[----:B0-----:R-:W-:-:S03]  /*0050*/  ISETP.GT.U32.AND P0, PT, R11, 0x1f, PT ;  /* 0x0000001f0b00780c */ /* 0x001fc60003f04070 */
[----:B------:R-:W-:Y:S10]  /*0060*/  BSSY.RECONVERGENT B0, `(.L_x_0) ;  /* 0x000001a000007945 */ /* 0x000ff40003800200 */
[----:B-1----:R-:W-:Y:S05]  /*0070*/  @P0 BRA `(.L_x_1) ;  /* 0x0000000000600947 */ /* 0x002fea0003800000 */
[----:B------:R-:W-:Y:S02]  /*0080*/  HFMA2 R0, -RZ, RZ, 0, 0 ;  /* 0x00000000ff007431 */ /* 0x000fe400000001ff */
[----:B------:R-:W-:Y:S02]  /*0090*/  IMAD.MOV.U32 R8, RZ, RZ, R11 ;  /* 0x000000ffff087224 */ /* 0x000fe400078e000b */
[----:B------:R-:W-:-:S07]  /*00a0*/  IMAD.MOV.U32 R6, RZ, RZ, RZ ;  /* 0x000000ffff067224 */ /* 0x000fce00078e00ff */
.L_x_4:
[----:B------:R-:W-:Y:S01]  /*00b0*/  MOV R5, 0x0 ;  /* 0x0000000000057802 */ /* 0x000fe20000000f00 */
[----:B------:R-:W-:Y:S01]  /*00c0*/  IMAD.MOV.U32 R4, RZ, RZ, 0x3c6ef35f ;  /* 0x3c6ef35fff047424 */ /* 0x000fe200078e00ff */
[----:B------:R-:W-:Y:S01]  /*00d0*/  LOP3.LUT P0, RZ, R11, 0x3ff0, R0, 0xf8, !PT ;  /* 0x00003ff00bff7812 */ /* 0x000fe2000780f800 */
[----:B------:R-:W-:Y:S01]  /*00e0*/  IMAD R9, R6, 0x19660d, RZ ;  /* 0x0019660d06097824 */ /* 0x000fe200078e02ff */
[----:B------:R-:W-:Y:S01]  /*00f0*/  BSSY.RECONVERGENT B1, `(.L_x_2) ;  /* 0x000000e000017945 */ /* 0x000fe20003800200 */
[----:B------:R-:W-:-:S04]  /*0100*/  IMAD.WIDE.U32 R6, R8, 0x19660d, R4 ;  /* 0x0019660d08067825 */ /* 0x000fc800078e0004 */
[----:B------:R-:W-:Y:S01]  /*0110*/  VIADD R0, R0, 0x10 ;  /* 0x0000001000007836 */ /* 0x000fe20000000000 */
[----:B------:R-:W-:Y:S01]  /*0120*/  IADD3 R15, PT, PT, R7, R9, RZ ;  /* 0x00000009070f7210 */ /* 0x000fe20007ffe0ff */
[----:B------:R-:W-:Y:S01]  /*0130*/  IMAD.MOV.U32 R8, RZ, RZ, 0x1ba5175 ;  /* 0x01ba5175ff087424 */ /* 0x000fe200078e00ff */
[----:B------:R-:W-:Y:S02]  /*0140*/  MOV R9, 0xd91208d ;  /* 0x0d91208d00097802 */ /* 0x000fe40000000f00 */
[----:B------:R-:W-:Y:S01]  /*0150*/  ISETP.NE.AND P1, PT, R0, 0x30d40, PT ;  /* 0x00030d400000780c */ /* 0x000fe20003f25270 */
[----:B------:R-:W-:Y:S02]  /*0160*/  IMAD R5, R15, 0x3a739e05, RZ ;  /* 0x3a739e050f057824 */ /* 0x000fe400078e02ff */
[----:B------:R-:W-:-:S04]  /*0170*/  IMAD.WIDE.U32 R8, R6, 0x3a739e05, R8 ;  /* 0x3a739e0506087825 */ /* 0x000fc800078e0008 */
[----:B------:R-:W-:Y:S01]  /*0180*/  IMAD R13, R6, -0x7a3ea076, R5 ;  /* 0x85c15f8a060d7824 */ /* 0x000fe200078e0205 */
[----:B------:R-:W-:Y:S06]  /*0190*/  @P0 BRA `(.L_x_3) ;  /* 0x00000000000c0947 */ /* 0x000fec0003800000 */
[----:B------:R-:W0:Y:S01]  /*01a0*/  LDC.64 R4, c[0x4][RZ] ;  /* 0x01000000ff047b82 */ /* 0x000e220000000a00 */
[----:B------:R-:W-:-:S05]  /*01b0*/  IMAD.MOV.U32 R7, RZ, RZ, R15 ;  /* 0x000000ffff077224 */ /* 0x000fca00078e000f */
[----:B0-----:R0:W-:Y:S02]  /*01c0*/  REDG.E.ADD.64.STRONG.GPU desc[UR4][R4.64], R6 ;  /* 0x000000060400798e */ /* 0x0011e4000c12e504 */
.L_x_3:
[----:B------:R-:W-:Y:S05]  /*01d0*/  BSYNC.RECONVERGENT B1 ;  /* 0x0000000000017941 */ /* 0x000fea0003800200 */
.L_x_2:
[----:B0-----:R-:W-:Y:S01]  /*01e0*/  IADD3 R6, PT, PT, R9, R13, RZ ;  /* 0x0000000d09067210 */ /* 0x001fe20007ffe0ff */
[----:B------:R-:W-:Y:S06]  /*01f0*/  @P1 BRA `(.L_x_4) ;  /* 0xfffffffc00ac1947 */ /* 0x000fec000383ffff */
.L_x_1:
[----:B------:R-:W-:Y:S05]  /*0200*/  BSYNC.RECONVERGENT B0 ;  /* 0x0000000000007941 */ /* 0x000fea0003800200 */
.L_x_0:
[----:B------:R-:W-:Y:S01]  /*0210*/  CS2R R4, SR_CLOCKLO ;  /* 0x0000000000047805 */ /* 0x000fe20000015000 */
[----:B------:R-:W0:Y:S05]  /*0220*/  LDC.64 R6, c[0x0][0x380] ;  /* 0x0000e000ff067b82 */ /* 0x000e2a0000000a00 */
[----:B------:R-:W-:-:S04]  /*0230*/  IADD3 R4, P0, PT, -R2, R4, RZ ;  /* 0x0000000402047210 */ /* 0x000fc80007f1e1ff */
[----:B------:R-:W-:Y:S01]  /*0240*/  IADD3.X R5, PT, PT, ~R3, R5, RZ, P0, !PT ;  /* 0x0000000503057210 */ /* 0x000fe200007fe5ff */
[----:B0-----:R-:W-:-:S05]  /*0250*/  IMAD.WIDE.U32 R2, R11, 0x8, R6 ;  /* 0x000000080b027825 */ /* 0x001fca00078e0006 */
[----:B------:R-:W-:Y:S01]  /*0260*/  STG.E.64 desc[UR4][R2.64], R4 ;  /* 0x0000000402007986 */ /* 0x000fe2000c101b04 */
[----:B------:R-:W-:Y:S05]  /*0270*/  EXIT ;  /* 0x000000000000794d */ /* 0x000fea0003800000 */
.L_x_5:
[----:B------:R-:W-:-:S00]  /*0280*/  BRA `(.L_x_5) ;  /* 0xfffffffc00fc7947 */ /* 0x000fc0000383ffff */
[----:B------:R-:W-:-:S00]  /*0290*/  NOP ;  /* 0x0000000000007918 */ /* 0x000fc00000000000 */
        /* <DEDUP_REMOVED lines=14> */
.L_x_6:


//--------------------- .nv.shared.reserved.0     --------------------------
	.section	.nv.shared.reserved.0,"aw",@nobits
	.weak		__nv_reservedSMEM_offset_0_alias
	.size		__nv_reservedSMEM_offset_0_alias, 0, 64
	.other		__nv_reservedSMEM_offset_0_alias,@"STO_CUDA_RESERVED_SHARED STV_DEFAULT"
__nv_reservedSMEM_offset_0_alias:
	.zero		0
	.zero		64


//--------------------- .nv.global                --------------------------
	.section	.nv.global,"aw",@nobits
	.align	8
.nv.global:
	.type		g_sink,@object
	.size		g_sink,(.L_0 - g_sink)
g_sink:
	.zero		8
.L_0:


//--------------------- .nv.constant0._Z18warp_schedule_testPy --------------------------
	.section	.nv.constant0._Z18warp_schedule_testPy,"a",@progbits
	.sectionflags	@""
	.align	4
.nv.constant0._Z18warp_schedule_testPy:
	.zero		904


//--------------------- SYMBOLS --------------------------

	.type		.nv.reservedSmem.offset0,@object
	.size		.nv.reservedSmem.offset0,0x4
